//
// Generated by NVIDIA NVVM Compiler
//
// Compiler Build ID: CL-36424714
// Cuda compilation tools, release 13.0, V13.0.88
// Based on NVVM 20.0.0
//

.version 9.0
.target sm_100
.address_size 64

	// .globl	default_function_kernel

.visible .entry default_function_kernel(
	.param .u64 .ptr .align 1 default_function_kernel_param_0,
	.param .u64 .ptr .align 1 default_function_kernel_param_1
)
.maxntid 6
{
	.reg .b32 	%r<4>;
	.reg .b32 	%f<3>;
	.reg .b64 	%rd<8>;

	ld.param.u64 	%rd1, [default_function_kernel_param_0];
	ld.param.u64 	%rd2, [default_function_kernel_param_1];
	cvta.to.global.u64 	%rd3, %rd1;
	cvta.to.global.u64 	%rd4, %rd2;
	mov.u32 	%r1, %ctaid.x;
	mov.u32 	%r2, %tid.x;
	mad.lo.s32 	%r3, %r1, 6, %r2;
	mul.wide.u32 	%rd5, %r3, 4;
	add.s64 	%rd6, %rd4, %rd5;
	ld.global.nc.f32 	%f1, [%rd6];
	lg2.approx.f32 	%f2, %f1;
	add.s64 	%rd7, %rd3, %rd5;
	st.global.f32 	[%rd7], %f2;
	ret;

}


// ===== COMPILED SASS (sm_100) =====

	.target	sm_100

	.elftype	@"ET_EXEC"


//--------------------- .note.nv.tkinfo           --------------------------
	.section	.note.nv.tkinfo,"",@"SHT_NOTE"
	.sectionflags	@"SHF_NOTE_NV_TKINFO"
	.tkinfo
        /*0018*/ 	.word	0x00000002
        /*0030*/ 	.string	""
        /*0030*/ 	.string	"ptxas"
        /*0030*/ 	.string	"Cuda compilation tools, release 13.0, V13.0.88"
        /*0030*/ 	.string	"Build cuda_13.0.r13.0/compiler.36424714_0"
        /*0030*/ 	.string	"-arch sm_100 -m 64 "



//--------------------- .note.nv.cuinfo           --------------------------
	.section	.note.nv.cuinfo,"",@"SHT_NOTE"
	.sectionflags	@"SHF_NOTE_NV_CUINFO"
        /*0018*/ 	.short	0x0002
        /*001a*/ 	.short	0x0064
        /*001c*/ 	.short	0x0082
	.zero		2


//--------------------- .nv.info                  --------------------------
	.section	.nv.info,"",@"SHT_CUDA_INFO"
	.align	4


	//----- nvinfo : EIATTR_REGCOUNT
	.align		4
        /*0000*/ 	.byte	0x04, 0x2f
        /*0002*/ 	.short	(.L_1 - .L_0)
	.align		4
.L_0:
        /*0004*/ 	.word	index@(default_function_kernel)
        /*0008*/ 	.word	0x0000000c


	//----- nvinfo : EIATTR_FRAME_SIZE
	.align		4
.L_1:
        /*000c*/ 	.byte	0x04, 0x11
        /*000e*/ 	.short	(.L_3 - .L_2)
	.align		4
.L_2:
        /*0010*/ 	.word	index@(default_function_kernel)
        /*0014*/ 	.word	0x00000000


	//----- nvinfo : EIATTR_MIN_STACK_SIZE
	.align		4
.L_3:
        /*0018*/ 	.byte	0x04, 0x12
        /*001a*/ 	.short	(.L_5 - .L_4)
	.align		4
.L_4:
        /*001c*/ 	.word	index@(default_function_kernel)
        /*0020*/ 	.word	0x00000000
.L_5:


//--------------------- .nv.compat                --------------------------
	.section	.nv.compat,"",@"SHT_CUDA_COMPAT_INFO"
	.align	4
        /*0000*/ 	.byte	0x02, 0x09, 0x00, 0x00, 0x02, 0x02, 0x01, 0x00, 0x02, 0x05, 0x05, 0x00, 0x03, 0x07, 0x01, 0x01
        /*0010*/ 	.byte	0x02, 0x03, 0x00, 0x00, 0x02, 0x06, 0x01, 0x00, 0x04, 0x0b, 0x08, 0x00, 0x01, 0x00, 0x00, 0x00
        /*0020*/ 	.byte	0x00, 0x00, 0x00, 0x00


//--------------------- .nv.info.default_function_kernel --------------------------
	.section	.nv.info.default_function_kernel,"",@"SHT_CUDA_INFO"
	.sectionflags	@""
	.align	4


	//----- nvinfo : EIATTR_CUDA_API_VERSION
	.align		4
        /*0000*/ 	.byte	0x04, 0x37
        /*0002*/ 	.short	(.L_7 - .L_6)
.L_6:
        /*0004*/ 	.word	0x00000082


	//----- nvinfo : EIATTR_KPARAM_INFO
	.align		4
.L_7:
        /*0008*/ 	.byte	0x04, 0x17
        /*000a*/ 	.short	(.L_9 - .L_8)
.L_8:
        /*000c*/ 	.word	0x00000000
        /*0010*/ 	.short	0x0001
        /*0012*/ 	.short	0x0008
        /*0014*/ 	.byte	0x00, 0xf5, 0x21, 0x00


	//----- nvinfo : EIATTR_KPARAM_INFO
	.align		4
.L_9:
        /*0018*/ 	.byte	0x04, 0x17
        /*001a*/ 	.short	(.L_11 - .L_10)
.L_10:
        /*001c*/ 	.word	0x00000000
        /*0020*/ 	.short	0x0000
        /*0022*/ 	.short	0x0000
        /*0024*/ 	.byte	0x00, 0xf5, 0x21, 0x00


	//----- nvinfo : EIATTR_SPARSE_MMA_MASK
	.align		4
.L_11:
        /*0028*/ 	.byte	0x03, 0x50
        /*002a*/ 	.short	0x0000


	//----- nvinfo : EIATTR_MAXREG_COUNT
	.align		4
        /*002c*/ 	.byte	0x03, 0x1b
        /*002e*/ 	.short	0x00ff


	//----- nvinfo : EIATTR_MERCURY_ISA_VERSION
	.align		4
        /*0030*/ 	.byte	0x03, 0x5f
        /*0032*/ 	.short	0x0101


	//----- nvinfo : EIATTR_VRC_CTA_INIT_COUNT
	.align		4
        /*0034*/ 	.byte	0x02, 0x4a
	.zero		1
	.zero		1


	//----- nvinfo : EIATTR_EXIT_INSTR_OFFSETS
	.align		4
        /*0038*/ 	.byte	0x04, 0x1c
        /*003a*/ 	.short	(.L_13 - .L_12)


	//   ....[0]....
.L_12:
        /*003c*/ 	.word	0x000000f0


	//----- nvinfo : EIATTR_MAX_THREADS
	.align		4
.L_13:
        /*0040*/ 	.byte	0x04, 0x05
        /*0042*/ 	.short	(.L_15 - .L_14)
.L_14:
        /*0044*/ 	.word	0x00000006
        /*0048*/ 	.word	0x00000001
        /*004c*/ 	.word	0x00000001


	//----- nvinfo : EIATTR_CBANK_PARAM_SIZE
	.align		4
.L_15:
        /*0050*/ 	.byte	0x03, 0x19
        /*0052*/ 	.short	0x0010


	//----- nvinfo : EIATTR_PARAM_CBANK
	.align		4
        /*0054*/ 	.byte	0x04, 0x0a
        /*0056*/ 	.short	(.L_17 - .L_16)
	.align		4
.L_16:
        /*0058*/ 	.word	index@(.nv.constant0.default_function_kernel)
        /*005c*/ 	.short	0x0380
        /*005e*/ 	.short	0x0010


	//----- nvinfo : EIATTR_SW_WAR
	.align		4
.L_17:
        /*0060*/ 	.byte	0x04, 0x36
        /*0062*/ 	.short	(.L_19 - .L_18)
.L_18:
        /*0064*/ 	.word	0x00000008
.L_19:


//--------------------- .nv.callgraph             --------------------------
	.section	.nv.callgraph,"",@"SHT_CUDA_CALLGRAPH"
	.align	4
	.sectionentsize	8
	.align		4
        /*0000*/ 	.word	0x00000000
	.align		4
        /*0004*/ 	.word	0xffffffff
	.align		4
        /*0008*/ 	.word	0x00000000
	.align		4
        /*000c*/ 	.word	0xfffffffe
	.align		4
        /*0010*/ 	.word	0x00000000
	.align		4
        /*0014*/ 	.word	0xfffffffd
	.align		4
        /*0018*/ 	.word	0x00000000
	.align		4
        /*001c*/ 	.word	0xfffffffc


//--------------------- .text.default_function_kernel --------------------------
	.section	.text.default_function_kernel,"ax",@progbits
	.align	128
        .global         default_function_kernel
        .type           default_function_kernel,@function
        .size           default_function_kernel,(.L_x_1 - default_function_kernel)
        .other          default_function_kernel,@"STO_CUDA_ENTRY STV_DEFAULT"
default_function_kernel:
.text.default_function_kernel:
[----:B------:R-:W-:Y:S01]  /*0000*/  LDC R1, c[0x0][0x37c] ;  /* 0x0000df00ff017b82 */ /* 0x000fe20000000800 */
[----:B------:R-:W0:Y:S07]  /*0010*/  S2R R7, SR_CTAID.X ;  /* 0x0000000000077919 */ /* 0x000e2e0000002500 */
[----:B------:R-:W1:Y:S01]  /*0020*/  LDC.64 R2, c[0x0][0x388] ;  /* 0x0000e200ff027b82 */ /* 0x000e620000000a00 */
[----:B------:R-:W2:Y:S01]  /*0030*/  LDCU.64 UR4, c[0x0][0x358] ;  /* 0x00006b00ff0477ac */ /* 0x000ea20008000a00 */
[----:B------:R-:W0:Y:S06]  /*0040*/  S2R R0, SR_TID.X ;  /* 0x0000000000007919 */ /* 0x000e2c0000002100 */
[----:B------:R-:W3:Y:S01]  /*0050*/  LDC.64 R4, c[0x0][0x380] ;  /* 0x0000e000ff047b82 */ /* 0x000ee20000000a00 */
[----:B0-----:R-:W-:-:S04]  /*0060*/  IMAD R7, R7, 0x6, R0 ;  /* 0x0000000607077824 */ /* 0x001fc800078e0200 */
[----:B-1----:R-:W-:-:S05]  /*0070*/  IMAD.WIDE.U32 R2, R7, 0x4, R2 ;  /* 0x0000000407027825 */ /* 0x002fca00078e0002 */
[----:B--2---:R-:W2:Y:S01]  /*0080*/  LDG.E.CONSTANT R0, desc[UR4][R2.64] ;  /* 0x0000000402007981 */ /* 0x004ea2000c1e9900 */
[----:B---3--:R-:W-:Y:S01]  /*0090*/  IMAD.WIDE.U32 R4, R7, 0x4, R4 ;  /* 0x0000000407047825 */ /* 0x008fe200078e0004 */
[----:B--2---:R-:W-:-:S13]  /*00a0*/  FSETP.GEU.AND P0, PT, |R0|, 1.175494350822287508e-38, PT ;  /* 0x008000000000780b */ /* 0x004fda0003f0e200 */
[----:B------:R-:W-:-:S04]  /*00b0*/  @!P0 FMUL R0, R0, 16777216 ;  /* 0x4b80000000008820 */ /* 0x000fc80000400000 */
[----:B------:R-:W0:Y:S02]  /*00c0*/  MUFU.LG2 R9, R0 ;  /* 0x0000000000097308 */ /* 0x000e240000000c00 */
[----:B0-----:R-:W-:-:S05]  /*00d0*/  @!P0 FADD R9, R9, -24 ;  /* 0xc1c0000009098421 */ /* 0x001fca0000000000 */
[----:B------:R-:W-:Y:S01]  /*00e0*/  STG.E desc[UR4][R4.64], R9 ;  /* 0x0000000904007986 */ /* 0x000fe2000c101904 */
[----:B------:R-:W-:Y:S05]  /*00f0*/  EXIT ;  /* 0x000000000000794d */ /* 0x000fea0003800000 */
.L_x_0:
[----:B------:R-:W-:-:S00]  /*0100*/  BRA `(.L_x_0) ;  /* 0xfffffffc00fc7947 */ /* 0x000fc0000383ffff */
[----:B------:R-:W-:-:S00]  /*0110*/  NOP ;  /* 0x0000000000007918 */ /* 0x000fc00000000000 */
        /* <DEDUP_REMOVED lines=14> */
.L_x_1:


//--------------------- .nv.shared.reserved.0     --------------------------
	.section	.nv.shared.reserved.0,"aw",@nobits
	.weak		__nv_reservedSMEM_offset_0_alias
	.size		__nv_reservedSMEM_offset_0_alias, 0, 64
	.other		__nv_reservedSMEM_offset_0_alias,@"STO_CUDA_RESERVED_SHARED STV_DEFAULT"
__nv_reservedSMEM_offset_0_alias:
	.zero		0
	.zero		64


//--------------------- .nv.constant0.default_function_kernel --------------------------
	.section	.nv.constant0.default_function_kernel,"a",@progbits
	.sectionflags	@""
	.align	4
.nv.constant0.default_function_kernel:
	.zero		912


//--------------------- SYMBOLS --------------------------

	.type		.nv.reservedSmem.offset0,@object
	.size		.nv.reservedSmem.offset0,0x4
